	.headerflags	@"EF_CUDA_TEXMODE_UNIFIED EF_CUDA_64BIT_ADDRESS EF_CUDA_ACCELERATORS EF_CUDA_SM90 EF_CUDA_VIRTUAL_SM(EF_CUDA_SM90)"
	.elftype	@"ET_EXEC"


//--------------------- .nv.info                  --------------------------
	.section	.nv.info,"",@"SHT_CUDA_INFO"
	.align	4


	//----- nvinfo : EIATTR_REGCOUNT
	.align		4
        /*0000*/ 	.byte	0x04, 0x2f
        /*0002*/ 	.short	(.L_3 - .L_2)
	.align		4
.L_2:
        /*0004*/ 	.word	index@(triton_poi_fused__native_batch_norm_legit_no_training_add_native_batch_norm_backward_relu_20)
        /*0008*/ 	.word	0x00000020


	//----- nvinfo : EIATTR_MIN_STACK_SIZE
	.align		4
.L_3:
        /*000c*/ 	.byte	0x04, 0x12
        /*000e*/ 	.short	(.L_5 - .L_4)
	.align		4
.L_4:
        /*0010*/ 	.word	index@(triton_poi_fused__native_batch_norm_legit_no_training_add_native_batch_norm_backward_relu_20)
        /*0014*/ 	.word	0x00000000


	//----- nvinfo : EIATTR_FRAME_SIZE
	.align		4
.L_5:
        /*0018*/ 	.byte	0x04, 0x11
        /*001a*/ 	.short	(.L_7 - .L_6)
	.align		4
.L_6:
        /*001c*/ 	.word	index@(triton_poi_fused__native_batch_norm_legit_no_training_add_native_batch_norm_backward_relu_20)
        /*0020*/ 	.word	0x00000000


	//----- nvinfo : EIATTR_MIN_STACK_SIZE
	.align		4
.L_7:
        /*0024*/ 	.byte	0x04, 0x12
        /*0026*/ 	.short	(.L_9 - .L_8)
	.align		4
.L_8:
        /*0028*/ 	.word	index@(triton_poi_fused__native_batch_norm_legit_no_training_add_native_batch_norm_backward_relu_20)
        /*002c*/ 	.word	0x00000000
.L_9:


//--------------------- .nv.info.triton_poi_fused__native_batch_norm_legit_no_training_add_native_batch_norm_backward_relu_20 --------------------------
	.section	.nv.info.triton_poi_fused__native_batch_norm_legit_no_training_add_native_batch_norm_backward_relu_20,"",@"SHT_CUDA_INFO"
	.sectionflags	@""
	.align	4


	//----- nvinfo : EIATTR_CUDA_API_VERSION
	.align		4
        /*0000*/ 	.byte	0x04, 0x37
        /*0002*/ 	.short	(.L_11 - .L_10)
.L_10:
        /*0004*/ 	.word	0x0000007c


	//----- nvinfo : EIATTR_KPARAM_INFO
	.align		4
.L_11:
        /*0008*/ 	.byte	0x04, 0x17
        /*000a*/ 	.short	(.L_13 - .L_12)
.L_12:
        /*000c*/ 	.word	0x00000000
        /*0010*/ 	.short	0x000b
        /*0012*/ 	.short	0x0058
        /*0014*/ 	.byte	0x00, 0xf0, 0x11, 0x00


	//----- nvinfo : EIATTR_KPARAM_INFO
	.align		4
.L_13:
        /*0018*/ 	.byte	0x04, 0x17
        /*001a*/ 	.short	(.L_15 - .L_14)
.L_14:
        /*001c*/ 	.word	0x00000000
        /*0020*/ 	.short	0x000a
        /*0022*/ 	.short	0x0050
        /*0024*/ 	.byte	0x00, 0xf4, 0x21, 0x00


	//----- nvinfo : EIATTR_KPARAM_INFO
	.align		4
.L_15:
        /*0028*/ 	.byte	0x04, 0x17
        /*002a*/ 	.short	(.L_17 - .L_16)
.L_16:
        /*002c*/ 	.word	0x00000000
        /*0030*/ 	.short	0x0009
        /*0032*/ 	.short	0x0048
        /*0034*/ 	.byte	0x00, 0xf4, 0x21, 0x00


	//----- nvinfo : EIATTR_KPARAM_INFO
	.align		4
.L_17:
        /*0038*/ 	.byte	0x04, 0x17
        /*003a*/ 	.short	(.L_19 - .L_18)
.L_18:
        /*003c*/ 	.word	0x00000000
        /*0040*/ 	.short	0x0008
        /*0042*/ 	.short	0x0040
        /*0044*/ 	.byte	0x00, 0xf4, 0x21, 0x00


	//----- nvinfo : EIATTR_KPARAM_INFO
	.align		4
.L_19:
        /*0048*/ 	.byte	0x04, 0x17
        /*004a*/ 	.short	(.L_21 - .L_20)
.L_20:
        /*004c*/ 	.word	0x00000000
        /*0050*/ 	.short	0x0007
        /*0052*/ 	.short	0x0038
        /*0054*/ 	.byte	0x00, 0xf4, 0x21, 0x00


	//----- nvinfo : EIATTR_KPARAM_INFO
	.align		4
.L_21:
        /*0058*/ 	.byte	0x04, 0x17
        /*005a*/ 	.short	(.L_23 - .L_22)
.L_22:
        /*005c*/ 	.word	0x00000000
        /*0060*/ 	.short	0x0006
        /*0062*/ 	.short	0x0030
        /*0064*/ 	.byte	0x00, 0xf4, 0x21, 0x00


	//----- nvinfo : EIATTR_KPARAM_INFO
	.align		4
.L_23:
        /*0068*/ 	.byte	0x04, 0x17
        /*006a*/ 	.short	(.L_25 - .L_24)
.L_24:
        /*006c*/ 	.word	0x00000000
        /*0070*/ 	.short	0x0005
        /*0072*/ 	.short	0x0028
        /*0074*/ 	.byte	0x00, 0xf4, 0x21, 0x00


	//----- nvinfo : EIATTR_KPARAM_INFO
	.align		4
.L_25:
        /*0078*/ 	.byte	0x04, 0x17
        /*007a*/ 	.short	(.L_27 - .L_26)
.L_26:
        /*007c*/ 	.word	0x00000000
        /*0080*/ 	.short	0x0004
        /*0082*/ 	.short	0x0020
        /*0084*/ 	.byte	0x00, 0xf4, 0x21, 0x00


	//----- nvinfo : EIATTR_KPARAM_INFO
	.align		4
.L_27:
        /*0088*/ 	.byte	0x04, 0x17
        /*008a*/ 	.short	(.L_29 - .L_28)
.L_28:
        /*008c*/ 	.word	0x00000000
        /*0090*/ 	.short	0x0003
        /*0092*/ 	.short	0x0018
        /*0094*/ 	.byte	0x00, 0xf4, 0x21, 0x00


	//----- nvinfo : EIATTR_KPARAM_INFO
	.align		4
.L_29:
        /*0098*/ 	.byte	0x04, 0x17
        /*009a*/ 	.short	(.L_31 - .L_30)
.L_30:
        /*009c*/ 	.word	0x00000000
        /*00a0*/ 	.short	0x0002
        /*00a2*/ 	.short	0x0010
        /*00a4*/ 	.byte	0x00, 0xf4, 0x21, 0x00


	//----- nvinfo : EIATTR_KPARAM_INFO
	.align		4
.L_31:
        /*00a8*/ 	.byte	0x04, 0x17
        /*00aa*/ 	.short	(.L_33 - .L_32)
.L_32:
        /*00ac*/ 	.word	0x00000000
        /*00b0*/ 	.short	0x0001
        /*00b2*/ 	.short	0x0008
        /*00b4*/ 	.byte	0x00, 0xf4, 0x21, 0x00


	//----- nvinfo : EIATTR_KPARAM_INFO
	.align		4
.L_33:
        /*00b8*/ 	.byte	0x04, 0x17
        /*00ba*/ 	.short	(.L_35 - .L_34)
.L_34:
        /*00bc*/ 	.word	0x00000000
        /*00c0*/ 	.short	0x0000
        /*00c2*/ 	.short	0x0000
        /*00c4*/ 	.byte	0x00, 0xf4, 0x21, 0x00


	//----- nvinfo : EIATTR_SPARSE_MMA_MASK
	.align		4
.L_35:
        /*00c8*/ 	.byte	0x03, 0x50
        /*00ca*/ 	.short	0x0000


	//----- nvinfo : EIATTR_MAXREG_COUNT
	.align		4
        /*00cc*/ 	.byte	0x03, 0x1b
        /*00ce*/ 	.short	0x00ff


	//----- nvinfo : EIATTR_EXIT_INSTR_OFFSETS
	.align		4
        /*00d0*/ 	.byte	0x04, 0x1c
        /*00d2*/ 	.short	(.L_37 - .L_36)


	//   ....[0]....
.L_36:
        /*00d4*/ 	.word	0x00000550


	//----- nvinfo : EIATTR_REQNTID
	.align		4
.L_37:
        /*00d8*/ 	.byte	0x04, 0x10
        /*00da*/ 	.short	(.L_39 - .L_38)
.L_38:
        /*00dc*/ 	.word	0x00000100
        /*00e0*/ 	.word	0x00000001
        /*00e4*/ 	.word	0x00000001


	//----- nvinfo : EIATTR_CBANK_PARAM_SIZE
	.align		4
.L_39:
        /*00e8*/ 	.byte	0x03, 0x19
        /*00ea*/ 	.short	0x005c


	//----- nvinfo : EIATTR_PARAM_CBANK
	.align		4
        /*00ec*/ 	.byte	0x04, 0x0a
        /*00ee*/ 	.short	(.L_41 - .L_40)
	.align		4
.L_40:
        /*00f0*/ 	.word	index@(.nv.constant0.triton_poi_fused__native_batch_norm_legit_no_training_add_native_batch_norm_backward_relu_20)
        /*00f4*/ 	.short	0x0210
        /*00f6*/ 	.short	0x005c


	//----- nvinfo : EIATTR_SW_WAR
	.align		4
.L_41:
        /*00f8*/ 	.byte	0x04, 0x36
        /*00fa*/ 	.short	(.L_43 - .L_42)
.L_42:
        /*00fc*/ 	.word	0x00000008
.L_43:


//--------------------- .nv.callgraph             --------------------------
	.section	.nv.callgraph,"",@"SHT_CUDA_CALLGRAPH"
	.align	4
	.sectionentsize	8
	.align		4
        /*0000*/ 	.word	0x00000000
	.align		4
        /*0004*/ 	.word	0xffffffff
	.align		4
        /*0008*/ 	.word	0x00000000
	.align		4
        /*000c*/ 	.word	0xfffffffe
	.align		4
        /*0010*/ 	.word	0x00000000
	.align		4
        /*0014*/ 	.word	0xfffffffd
	.align		4
        /*0018*/ 	.word	0x00000000
	.align		4
        /*001c*/ 	.word	0xfffffffc


//--------------------- .nv.constant4             --------------------------
	.section	.nv.constant4,"a",@progbits
	.align	8
	.align		8
.nv.constant4:
        /*0000*/ 	.dword	_$_str
	.align		8
        /*0008*/ 	.dword	_$_str_$_2


//--------------------- .text.triton_poi_fused__native_batch_norm_legit_no_training_add_native_batch_norm_backward_relu_20 --------------------------
	.section	.text.triton_poi_fused__native_batch_norm_legit_no_training_add_native_batch_norm_backward_relu_20,"ax",@progbits
	.align	128
        .global         triton_poi_fused__native_batch_norm_legit_no_training_add_native_batch_norm_backward_relu_20
        .type           triton_poi_fused__native_batch_norm_legit_no_training_add_native_batch_norm_backward_relu_20,@function
        .size           triton_poi_fused__native_batch_norm_legit_no_training_add_native_batch_norm_backward_relu_20,(.L_x_1 - triton_poi_fused__native_batch_norm_legit_no_training_add_native_batch_norm_backward_relu_20)
        .other          triton_poi_fused__native_batch_norm_legit_no_training_add_native_batch_norm_backward_relu_20,@"STO_CUDA_ENTRY STV_DEFAULT"
triton_poi_fused__native_batch_norm_legit_no_training_add_native_batch_norm_backward_relu_20:
.text.triton_poi_fused__native_batch_norm_legit_no_training_add_native_batch_norm_backward_relu_20:
[----:B------:R-:W-:Y:S01]  /*0000*/  LDC R1, c[0x0][0x28] ;  /* 0x00000a00ff017b82 */ /* 0x000fe20000000800 */
[----:B------:R-:W1:Y:S07]  /*0010*/  S2R R0, SR_TID.X ;  /* 0x0000000000007919 */ /* 0x000e6e0000002100 */
[----:B------:R-:W2:Y:S01]  /*0020*/  LDC.64 R2, c[0x0][0x240] ;  /* 0x00009000ff027b82 */ /* 0x000ea20000000a00 */
[----:B------:R-:W-:Y:S01]  /*0030*/  ULDC.64 UR4, c[0x0][0x208] ;  /* 0x0000820000047ab9 */ /* 0x000fe20000000a00 */
[----:B------:R-:W3:Y:S06]  /*0040*/  S2R R7, SR_CTAID.X ;  /* 0x0000000000077919 */ /* 0x000eec0000002500 */
[----:B------:R-:W4:Y:S08]  /*0050*/  LDC.64 R24, c[0x0][0x220] ;  /* 0x00008800ff187b82 */ /* 0x000f300000000a00 */
[----:B------:R-:W5:Y:S08]  /*0060*/  LDC.64 R10, c[0x0][0x228] ;  /* 0x00008a00ff0a7b82 */ /* 0x000f700000000a00 */
[----:B------:R-:W5:Y:S01]  /*0070*/  LDC.64 R20, c[0x0][0x230] ;  /* 0x00008c00ff147b82 */ /* 0x000f620000000a00 */
[----:B-1----:R-:W-:-:S07]  /*0080*/  SHF.L.U32 R0, R0, 0x1, RZ ;  /* 0x0000000100007819 */ /* 0x002fce00000006ff */
[----:B------:R-:W1:Y:S01]  /*0090*/  LDC.64 R18, c[0x0][0x238] ;  /* 0x00008e00ff127b82 */ /* 0x000e620000000a00 */
[----:B---3--:R-:W-:Y:S02]  /*00a0*/  SHF.R.S32.HI R5, RZ, 0x16, R7 ;  /* 0x00000016ff057819 */ /* 0x008fe40000011407 */
[----:B------:R-:W-:Y:S02]  /*00b0*/  LOP3.LUT R0, R0, 0x1fe, RZ, 0xc0, !PT ;  /* 0x000001fe00007812 */ /* 0x000fe400078ec0ff */
[----:B------:R-:W-:-:S03]  /*00c0*/  SGXT R5, R5, 0x1 ;  /* 0x000000010505781a */ /* 0x000fc60000000200 */
[----:B------:R-:W3:Y:S01]  /*00d0*/  LDC.64 R14, c[0x0][0x248] ;  /* 0x00009200ff0e7b82 */ /* 0x000ee20000000a00 */
[----:B------:R-:W-:-:S04]  /*00e0*/  LEA R0, R7, R0, 0x9 ;  /* 0x0000000007007211 */ /* 0x000fc800078e48ff */
[----:B------:R-:W-:-:S03]  /*00f0*/  LEA.HI R5, R5, R0, RZ, 0x6 ;  /* 0x0000000005057211 */ /* 0x000fc600078f30ff */
[----:B------:R-:W1:Y:S01]  /*0100*/  LDC.64 R6, c[0x0][0x218] ;  /* 0x00008600ff067b82 */ /* 0x000e620000000a00 */
[----:B------:R-:W-:-:S04]  /*0110*/  LOP3.LUT R5, R5, 0xffffffc0, RZ, 0xc0, !PT ;  /* 0xffffffc005057812 */ /* 0x000fc800078ec0ff */
[----:B------:R-:W-:-:S03]  /*0120*/  IADD3 R23, R0, -R5, RZ ;  /* 0x8000000500177210 */ /* 0x000fc60007ffe0ff */
[----:B------:R-:W3:Y:S02]  /*0130*/  LDC.64 R4, c[0x0][0x210] ;  /* 0x00008400ff047b82 */ /* 0x000ee40000000a00 */
[----:B--2---:R-:W-:-:S06]  /*0140*/  IMAD.WIDE R2, R23, 0x4, R2 ;  /* 0x0000000417027825 */ /* 0x004fcc00078e0202 */
[----:B------:R-:W2:Y:S01]  /*0150*/  LDG.E.EL.64 R2, desc[UR4][R2.64] ;  /* 0x0000000402027981 */ /* 0x000ea2000c2e1b00 */
[----:B------:R-:W5:Y:S01]  /*0160*/  LDC.64 R16, c[0x0][0x250] ;  /* 0x00009400ff107b82 */ /* 0x000f620000000a00 */
[----:B----4-:R-:W-:-:S04]  /*0170*/  IMAD.WIDE R24, R0, 0x4, R24 ;  /* 0x0000000400187825 */ /* 0x010fc800078e0218 */
[----:B01----:R-:W-:-:S06]  /*0180*/  IMAD.WIDE R6, R0, 0x4, R6 ;  /* 0x0000000400067825 */ /* 0x003fcc00078e0206 */
[----:B------:R-:W4:Y:S01]  /*0190*/  LDG.E.64 R6, desc[UR4][R6.64] ;  /* 0x0000000406067981 */ /* 0x000f22000c1e1b00 */
[----:B---3--:R-:W-:-:S05]  /*01a0*/  IMAD.WIDE R4, R0, 0x4, R4 ;  /* 0x0000000400047825 */ /* 0x008fca00078e0204 */
[----:B------:R-:W4:Y:S01]  /*01b0*/  LDG.E.64 R8, desc[UR4][R4.64] ;  /* 0x0000000404087981 */ /* 0x000f22000c1e1b00 */
[----:B-----5:R-:W-:-:S03]  /*01c0*/  IMAD.WIDE R12, R0, 0x4, R10 ;  /* 0x00000004000c7825 */ /* 0x020fc600078e020a */
[----:B------:R-:W3:Y:S01]  /*01d0*/  LDG.E.64 R10, desc[UR4][R24.64] ;  /* 0x00000004180a7981 */ /* 0x000ee2000c1e1b00 */
[----:B------:R-:W-:-:S03]  /*01e0*/  IMAD.WIDE R26, R0, 0x4, R20 ;  /* 0x00000004001a7825 */ /* 0x000fc600078e0214 */
[----:B------:R-:W5:Y:S01]  /*01f0*/  LDG.E.64 R12, desc[UR4][R12.64] ;  /* 0x000000040c0c7981 */ /* 0x000f62000c1e1b00 */
[----:B------:R-:W-:-:S03]  /*0200*/  IMAD.WIDE R20, R23, 0x4, R18 ;  /* 0x0000000417147825 */ /* 0x000fc600078e0212 */
[----:B------:R-:W5:Y:S01]  /*0210*/  LDG.E.64 R18, desc[UR4][R26.64] ;  /* 0x000000041a127981 */ /* 0x000f62000c1e1b00 */
[----:B------:R-:W-:-:S03]  /*0220*/  IMAD.WIDE R28, R23, 0x4, R14 ;  /* 0x00000004171c7825 */ /* 0x000fc600078e020e */
[----:B------:R-:W5:Y:S01]  /*0230*/  LDG.E.EL.64 R20, desc[UR4][R20.64] ;  /* 0x0000000414147981 */ /* 0x000f62000c2e1b00 */
[----:B------:R-:W-:-:S03]  /*0240*/  IMAD.WIDE R14, R23, 0x4, R16 ;  /* 0x00000004170e7825 */ /* 0x000fc600078e0210 */
[----:B------:R-:W5:Y:S04]  /*0250*/  LDG.E.EL.64 R16, desc[UR4][R28.64] ;  /* 0x000000041c107981 */ /* 0x000f68000c2e1b00 */
[----:B------:R-:W5:Y:S01]  /*0260*/  LDG.E.EL.64 R14, desc[UR4][R14.64] ;  /* 0x000000040e0e7981 */ /* 0x000f62000c2e1b00 */
[----:B--2---:R-:W-:Y:S01]  /*0270*/  FADD R22, R2, 9.9999997473787516356e-06 ;  /* 0x3727c5ac02167421 */ /* 0x004fe20000000000 */
[----:B------:R-:W-:-:S03]  /*0280*/  FADD R3, R3, 9.9999997473787516356e-06 ;  /* 0x3727c5ac03037421 */ /* 0x000fc60000000000 */
[----:B------:R-:W0:Y:S08]  /*0290*/  MUFU.SQRT R2, R22 ;  /* 0x0000001600027308 */ /* 0x000e300000002000 */
[----:B------:R-:W1:Y:S01]  /*02a0*/  MUFU.SQRT R23, R3 ;  /* 0x0000000300177308 */ /* 0x000e620000002000 */
[C---:B0-----:R-:W-:Y:S02]  /*02b0*/  FSETP.GT.AND P0, PT, R2.reuse, 8.50705917302346158658e+37, PT ;  /* 0x7e8000000200780b */ /* 0x041fe40003f04000 */
[----:B------:R-:W-:-:S02]  /*02c0*/  FSETP.GEU.AND P2, PT, R2, 1.175494350822287508e-38, PT ;  /* 0x008000000200780b */ /* 0x000fc40003f4e000 */
[C---:B-1----:R-:W-:Y:S02]  /*02d0*/  FSETP.GT.AND P1, PT, R23.reuse, 8.50705917302346158658e+37, PT ;  /* 0x7e8000001700780b */ /* 0x042fe40003f24000 */
[----:B------:R-:W-:-:S07]  /*02e0*/  FSETP.GEU.AND P3, PT, R23, 1.175494350822287508e-38, PT ;  /* 0x008000001700780b */ /* 0x000fce0003f6e000 */
[----:B------:R-:W-:Y:S01]  /*02f0*/  @P0 FMUL R2, R2, 0.25 ;  /* 0x3e80000002020820 */ /* 0x000fe20000400000 */
[----:B----4-:R-:W-:Y:S01]  /*0300*/  FADD R22, R9, R7 ;  /* 0x0000000709167221 */ /* 0x010fe20000000000 */
[----:B------:R-:W-:Y:S02]  /*0310*/  FADD R7, R8, R6 ;  /* 0x0000000608077221 */ /* 0x000fe40000000000 */
[----:B------:R-:W-:Y:S01]  /*0320*/  @!P2 FMUL R2, R2, 16777216 ;  /* 0x4b8000000202a820 */ /* 0x000fe20000400000 */
[----:B------:R-:W-:Y:S01]  /*0330*/  @P1 FMUL R23, R23, 0.25 ;  /* 0x3e80000017171820 */ /* 0x000fe20000400000 */
[----:B------:R-:W-:Y:S01]  /*0340*/  HFMA2.MMA R6, -RZ, RZ, 1.625, 0 ;  /* 0x3e800000ff067435 */ /* 0x000fe200000001ff */
[----:B---3--:R-:W-:Y:S01]  /*0350*/  FADD R22, R11, R22 ;  /* 0x000000160b167221 */ /* 0x008fe20000000000 */
[----:B------:R-:W0:Y:S01]  /*0360*/  LDC.64 R8, c[0x0][0x258] ;  /* 0x00009600ff087b82 */ /* 0x000e220000000a00 */
[----:B------:R-:W-:Y:S01]  /*0370*/  @!P3 FMUL R23, R23, 16777216 ;  /* 0x4b8000001717b820 */ /* 0x000fe20000400000 */
[----:B------:R-:W1:Y:S01]  /*0380*/  MUFU.RCP R2, R2 ;  /* 0x0000000200027308 */ /* 0x000e620000001000 */
[----:B------:R-:W-:Y:S01]  /*0390*/  FADD R7, R10, R7 ;  /* 0x000000070a077221 */ /* 0x000fe20000000000 */
[----:B-----5:R-:W-:-:S06]  /*03a0*/  FADD R22, R13, R22 ;  /* 0x000000160d167221 */ /* 0x020fcc0000000000 */
[----:B------:R-:W2:Y:S01]  /*03b0*/  MUFU.RCP R3, R23 ;  /* 0x0000001700037308 */ /* 0x000ea20000001000 */
[----:B------:R-:W-:Y:S01]  /*03c0*/  FSEL R13, R6, 1, P0 ;  /* 0x3f800000060d7808 */ /* 0x000fe20000000000 */
[----:B------:R-:W-:Y:S01]  /*03d0*/  FADD R11, R12, R7 ;  /* 0x000000070c0b7221 */ /* 0x000fe20000000000 */
[----:B------:R-:W-:Y:S02]  /*03e0*/  FSEL R10, R6, 1, P1 ;  /* 0x3f800000060a7808 */ /* 0x000fe40000800000 */
[----:B------:R-:W3:Y:S01]  /*03f0*/  LDC.64 R6, c[0x0][0x260] ;  /* 0x00009800ff067b82 */ /* 0x000ee20000000a00 */
[----:B------:R-:W-:Y:S01]  /*0400*/  @!P2 FMUL R13, R13, 16777216 ;  /* 0x4b8000000d0da820 */ /* 0x000fe20000400000 */
[----:B------:R-:W-:Y:S01]  /*0410*/  FADD R18, R18, R11 ;  /* 0x0000000b12127221 */ /* 0x000fe20000000000 */
[----:B------:R-:W-:Y:S01]  /*0420*/  @!P3 FMUL R10, R10, 16777216 ;  /* 0x4b8000000a0ab820 */ /* 0x000fe20000400000 */
[----:B------:R-:W-:Y:S01]  /*0430*/  FADD R19, R19, R22 ;  /* 0x0000001613137221 */ /* 0x000fe20000000000 */
[----:B-1----:R-:W-:Y:S01]  /*0440*/  FMUL R13, R2, R13 ;  /* 0x0000000d020d7220 */ /* 0x002fe20000400000 */
[----:B------:R-:W-:-:S02]  /*0450*/  FADD R20, -R20, R18 ;  /* 0x0000001214147221 */ /* 0x000fc40000000100 */
[----:B------:R-:W-:Y:S01]  /*0460*/  FADD R21, -R21, R19 ;  /* 0x0000001315157221 */ /* 0x000fe20000000100 */
[----:B--2---:R-:W-:Y:S01]  /*0470*/  FMUL R10, R3, R10 ;  /* 0x0000000a030a7220 */ /* 0x004fe20000400000 */
[----:B------:R-:W-:-:S03]  /*0480*/  FMUL R13, R20, R13 ;  /* 0x0000000d140d7220 */ /* 0x000fc60000400000 */
[----:B------:R-:W-:Y:S01]  /*0490*/  FMUL R10, R21, R10 ;  /* 0x0000000a150a7220 */ /* 0x000fe20000400000 */
[----:B------:R-:W-:-:S03]  /*04a0*/  FFMA R13, R16, R13, R14 ;  /* 0x0000000d100d7223 */ /* 0x000fc6000000000e */
[----:B------:R-:W-:Y:S02]  /*04b0*/  FFMA R10, R17, R10, R15 ;  /* 0x0000000a110a7223 */ /* 0x000fe4000000000f */
[----:B------:R-:W-:-:S03]  /*04c0*/  FSETP.GEU.AND P0, PT, R13, RZ, PT ;  /* 0x000000ff0d00720b */ /* 0x000fc60003f0e000 */
[----:B------:R-:W-:Y:S01]  /*04d0*/  FSETP.GEU.AND P1, PT, R10, RZ, PT ;  /* 0x000000ff0a00720b */ /* 0x000fe20003f2e000 */
[----:B0-----:R-:W-:Y:S01]  /*04e0*/  IMAD.WIDE R8, R0, 0x4, R8 ;  /* 0x0000000400087825 */ /* 0x001fe200078e0208 */
[----:B------:R-:W-:Y:S02]  /*04f0*/  FSEL R2, R13, RZ, P0 ;  /* 0x000000ff0d027208 */ /* 0x000fe40000000000 */
[----:B------:R-:W-:Y:S01]  /*0500*/  FSEL R3, R10, RZ, P1 ;  /* 0x000000ff0a037208 */ /* 0x000fe20000800000 */
[----:B---3--:R-:W-:Y:S01]  /*0510*/  IMAD.WIDE R6, R0, 0x4, R6 ;  /* 0x0000000400067825 */ /* 0x008fe200078e0206 */
[----:B------:R-:W-:Y:S04]  /*0520*/  STG.E.64 desc[UR4][R4.64], R18 ;  /* 0x0000001204007986 */ /* 0x000fe8000c101b04 */
[----:B------:R-:W-:Y:S04]  /*0530*/  STG.E.64 desc[UR4][R8.64], R2 ;  /* 0x0000000208007986 */ /* 0x000fe8000c101b04 */
[----:B------:R-:W-:Y:S01]  /*0540*/  STG.E.64 desc[UR4][R6.64], R20 ;  /* 0x0000001406007986 */ /* 0x000fe2000c101b04 */
[----:B------:R-:W-:Y:S05]  /*0550*/  EXIT ;  /* 0x000000000000794d */ /* 0x000fea0003800000 */
.L_x_0:
[----:B------:R-:W-:-:S00]  /*0560*/  BRA `(.L_x_0) ;  /* 0xfffffffc00fc7947 */ /* 0x000fc0000383ffff */
[----:B------:R-:W-:-:S00]  /*0570*/  NOP ;  /* 0x0000000000007918 */ /* 0x000fc00000000000 */
        /* <DEDUP_REMOVED lines=8> */
.L_x_1:


//--------------------- .nv.global.init           --------------------------
	.section	.nv.global.init,"aw",@progbits
.nv.global.init:
	.type		_$_str,@object
	.size		_$_str,(_$_str_$_2 - _$_str)
_$_str:
        /*0000*/ 	.byte	0x5f, 0x5f, 0x43, 0x55, 0x44, 0x41, 0x5f, 0x46, 0x54, 0x5a, 0x00
	.type		_$_str_$_2,@object
	.size		_$_str_$_2,(.L_1 - _$_str_$_2)
_$_str_$_2:
        /*000b*/ 	.byte	0x5f, 0x5f, 0x43, 0x55, 0x44, 0x41, 0x5f, 0x50, 0x52, 0x45, 0x43, 0x5f, 0x53, 0x51, 0x52, 0x54
        /*001b*/ 	.byte	0x00
.L_1:


//--------------------- .nv.constant0.triton_poi_fused__native_batch_norm_legit_no_training_add_native_batch_norm_backward_relu_20 --------------------------
	.section	.nv.constant0.triton_poi_fused__native_batch_norm_legit_no_training_add_native_batch_norm_backward_relu_20,"a",@progbits
	.sectionflags	@""
	.align	4
.nv.constant0.triton_poi_fused__native_batch_norm_legit_no_training_add_native_batch_norm_backward_relu_20:
	.zero		620
